//
// Generated by NVIDIA NVVM Compiler
//
// Compiler Build ID: CL-36424714
// Cuda compilation tools, release 13.0, V13.0.88
// Based on NVVM 20.0.0
//

.version 9.0
.target sm_100
.address_size 64

	// .globl	_Z13spmvJDSKernelPfPiS0_S0_S_S_i

.visible .entry _Z13spmvJDSKernelPfPiS0_S0_S_S_i(
	.param .u64 .ptr .align 1 _Z13spmvJDSKernelPfPiS0_S0_S_S_i_param_0,
	.param .u64 .ptr .align 1 _Z13spmvJDSKernelPfPiS0_S0_S_S_i_param_1,
	.param .u64 .ptr .align 1 _Z13spmvJDSKernelPfPiS0_S0_S_S_i_param_2,
	.param .u64 .ptr .align 1 _Z13spmvJDSKernelPfPiS0_S0_S_S_i_param_3,
	.param .u64 .ptr .align 1 _Z13spmvJDSKernelPfPiS0_S0_S_S_i_param_4,
	.param .u64 .ptr .align 1 _Z13spmvJDSKernelPfPiS0_S0_S_S_i_param_5,
	.param .u32 _Z13spmvJDSKernelPfPiS0_S0_S_S_i_param_6
)
{
	.reg .pred 	%p<11>;
	.reg .b32 	%r<66>;
	.reg .b32 	%f<112>;
	.reg .b64 	%rd<91>;

	ld.param.u64 	%rd9, [_Z13spmvJDSKernelPfPiS0_S0_S_S_i_param_0];
	ld.param.u64 	%rd10, [_Z13spmvJDSKernelPfPiS0_S0_S_S_i_param_1];
	ld.param.u64 	%rd6, [_Z13spmvJDSKernelPfPiS0_S0_S_S_i_param_2];
	ld.param.u64 	%rd7, [_Z13spmvJDSKernelPfPiS0_S0_S_S_i_param_3];
	ld.param.u64 	%rd11, [_Z13spmvJDSKernelPfPiS0_S0_S_S_i_param_4];
	ld.param.u64 	%rd8, [_Z13spmvJDSKernelPfPiS0_S0_S_S_i_param_5];
	ld.param.u32 	%r23, [_Z13spmvJDSKernelPfPiS0_S0_S_S_i_param_6];
	cvta.to.global.u64 	%rd1, %rd11;
	cvta.to.global.u64 	%rd2, %rd10;
	cvta.to.global.u64 	%rd3, %rd9;
	mov.u32 	%r24, %ctaid.x;
	mov.u32 	%r25, %ntid.x;
	mov.u32 	%r26, %tid.x;
	mad.lo.s32 	%r1, %r24, %r25, %r26;
	setp.ge.s32 	%p1, %r1, %r23;
	@%p1 bra 	$L__BB0_15;
	cvta.to.global.u64 	%rd12, %rd6;
	mul.wide.s32 	%rd13, %r1, 4;
	add.s64 	%rd14, %rd12, %rd13;
	ld.global.u32 	%r61, [%rd14];
	ld.global.u32 	%r3, [%rd14+4];
	setp.ge.s32 	%p2, %r61, %r3;
	mov.f32 	%f111, 0f00000000;
	@%p2 bra 	$L__BB0_14;
	sub.s32 	%r4, %r3, %r61;
	and.b32  	%r5, %r4, 15;
	sub.s32 	%r27, %r61, %r3;
	setp.gt.u32 	%p3, %r27, -16;
	mov.f32 	%f111, 0f00000000;
	@%p3 bra 	$L__BB0_5;
	and.b32  	%r28, %r4, -16;
	neg.s32 	%r59, %r28;
	add.s64 	%rd4, %rd3, 32;
	add.s64 	%rd5, %rd2, 32;
	mov.f32 	%f111, 0f00000000;
$L__BB0_4:
	.pragma "nounroll";
	mul.wide.s32 	%rd15, %r61, 4;
	add.s64 	%rd16, %rd4, %rd15;
	add.s64 	%rd17, %rd5, %rd15;
	ld.global.f32 	%f18, [%rd16+-32];
	ld.global.u32 	%r29, [%rd17+-32];
	mul.wide.s32 	%rd18, %r29, 4;
	add.s64 	%rd19, %rd1, %rd18;
	ld.global.f32 	%f19, [%rd19];
	fma.rn.f32 	%f20, %f18, %f19, %f111;
	ld.global.f32 	%f21, [%rd16+-28];
	ld.global.u32 	%r30, [%rd17+-28];
	mul.wide.s32 	%rd20, %r30, 4;
	add.s64 	%rd21, %rd1, %rd20;
	ld.global.f32 	%f22, [%rd21];
	fma.rn.f32 	%f23, %f21, %f22, %f20;
	ld.global.f32 	%f24, [%rd16+-24];
	ld.global.u32 	%r31, [%rd17+-24];
	mul.wide.s32 	%rd22, %r31, 4;
	add.s64 	%rd23, %rd1, %rd22;
	ld.global.f32 	%f25, [%rd23];
	fma.rn.f32 	%f26, %f24, %f25, %f23;
	ld.global.f32 	%f27, [%rd16+-20];
	ld.global.u32 	%r32, [%rd17+-20];
	mul.wide.s32 	%rd24, %r32, 4;
	add.s64 	%rd25, %rd1, %rd24;
	ld.global.f32 	%f28, [%rd25];
	fma.rn.f32 	%f29, %f27, %f28, %f26;
	ld.global.f32 	%f30, [%rd16+-16];
	ld.global.u32 	%r33, [%rd17+-16];
	mul.wide.s32 	%rd26, %r33, 4;
	add.s64 	%rd27, %rd1, %rd26;
	ld.global.f32 	%f31, [%rd27];
	fma.rn.f32 	%f32, %f30, %f31, %f29;
	ld.global.f32 	%f33, [%rd16+-12];
	ld.global.u32 	%r34, [%rd17+-12];
	mul.wide.s32 	%rd28, %r34, 4;
	add.s64 	%rd29, %rd1, %rd28;
	ld.global.f32 	%f34, [%rd29];
	fma.rn.f32 	%f35, %f33, %f34, %f32;
	ld.global.f32 	%f36, [%rd16+-8];
	ld.global.u32 	%r35, [%rd17+-8];
	mul.wide.s32 	%rd30, %r35, 4;
	add.s64 	%rd31, %rd1, %rd30;
	ld.global.f32 	%f37, [%rd31];
	fma.rn.f32 	%f38, %f36, %f37, %f35;
	ld.global.f32 	%f39, [%rd16+-4];
	ld.global.u32 	%r36, [%rd17+-4];
	mul.wide.s32 	%rd32, %r36, 4;
	add.s64 	%rd33, %rd1, %rd32;
	ld.global.f32 	%f40, [%rd33];
	fma.rn.f32 	%f41, %f39, %f40, %f38;
	ld.global.f32 	%f42, [%rd16];
	ld.global.u32 	%r37, [%rd17];
	mul.wide.s32 	%rd34, %r37, 4;
	add.s64 	%rd35, %rd1, %rd34;
	ld.global.f32 	%f43, [%rd35];
	fma.rn.f32 	%f44, %f42, %f43, %f41;
	ld.global.f32 	%f45, [%rd16+4];
	ld.global.u32 	%r38, [%rd17+4];
	mul.wide.s32 	%rd36, %r38, 4;
	add.s64 	%rd37, %rd1, %rd36;
	ld.global.f32 	%f46, [%rd37];
	fma.rn.f32 	%f47, %f45, %f46, %f44;
	ld.global.f32 	%f48, [%rd16+8];
	ld.global.u32 	%r39, [%rd17+8];
	mul.wide.s32 	%rd38, %r39, 4;
	add.s64 	%rd39, %rd1, %rd38;
	ld.global.f32 	%f49, [%rd39];
	fma.rn.f32 	%f50, %f48, %f49, %f47;
	ld.global.f32 	%f51, [%rd16+12];
	ld.global.u32 	%r40, [%rd17+12];
	mul.wide.s32 	%rd40, %r40, 4;
	add.s64 	%rd41, %rd1, %rd40;
	ld.global.f32 	%f52, [%rd41];
	fma.rn.f32 	%f53, %f51, %f52, %f50;
	ld.global.f32 	%f54, [%rd16+16];
	ld.global.u32 	%r41, [%rd17+16];
	mul.wide.s32 	%rd42, %r41, 4;
	add.s64 	%rd43, %rd1, %rd42;
	ld.global.f32 	%f55, [%rd43];
	fma.rn.f32 	%f56, %f54, %f55, %f53;
	ld.global.f32 	%f57, [%rd16+20];
	ld.global.u32 	%r42, [%rd17+20];
	mul.wide.s32 	%rd44, %r42, 4;
	add.s64 	%rd45, %rd1, %rd44;
	ld.global.f32 	%f58, [%rd45];
	fma.rn.f32 	%f59, %f57, %f58, %f56;
	ld.global.f32 	%f60, [%rd16+24];
	ld.global.u32 	%r43, [%rd17+24];
	mul.wide.s32 	%rd46, %r43, 4;
	add.s64 	%rd47, %rd1, %rd46;
	ld.global.f32 	%f61, [%rd47];
	fma.rn.f32 	%f62, %f60, %f61, %f59;
	ld.global.f32 	%f63, [%rd16+28];
	ld.global.u32 	%r44, [%rd17+28];
	mul.wide.s32 	%rd48, %r44, 4;
	add.s64 	%rd49, %rd1, %rd48;
	ld.global.f32 	%f64, [%rd49];
	fma.rn.f32 	%f111, %f63, %f64, %f62;
	add.s32 	%r61, %r61, 16;
	add.s32 	%r59, %r59, 16;
	setp.ne.s32 	%p4, %r59, 0;
	@%p4 bra 	$L__BB0_4;
$L__BB0_5:
	setp.eq.s32 	%p5, %r5, 0;
	@%p5 bra 	$L__BB0_14;
	and.b32  	%r12, %r4, 7;
	setp.lt.u32 	%p6, %r5, 8;
	@%p6 bra 	$L__BB0_8;
	mul.wide.s32 	%rd50, %r61, 4;
	add.s64 	%rd51, %rd3, %rd50;
	ld.global.f32 	%f66, [%rd51];
	add.s64 	%rd52, %rd2, %rd50;
	ld.global.u32 	%r45, [%rd52];
	mul.wide.s32 	%rd53, %r45, 4;
	add.s64 	%rd54, %rd1, %rd53;
	ld.global.f32 	%f67, [%rd54];
	fma.rn.f32 	%f68, %f66, %f67, %f111;
	ld.global.f32 	%f69, [%rd51+4];
	ld.global.u32 	%r46, [%rd52+4];
	mul.wide.s32 	%rd55, %r46, 4;
	add.s64 	%rd56, %rd1, %rd55;
	ld.global.f32 	%f70, [%rd56];
	fma.rn.f32 	%f71, %f69, %f70, %f68;
	ld.global.f32 	%f72, [%rd51+8];
	ld.global.u32 	%r47, [%rd52+8];
	mul.wide.s32 	%rd57, %r47, 4;
	add.s64 	%rd58, %rd1, %rd57;
	ld.global.f32 	%f73, [%rd58];
	fma.rn.f32 	%f74, %f72, %f73, %f71;
	ld.global.f32 	%f75, [%rd51+12];
	ld.global.u32 	%r48, [%rd52+12];
	mul.wide.s32 	%rd59, %r48, 4;
	add.s64 	%rd60, %rd1, %rd59;
	ld.global.f32 	%f76, [%rd60];
	fma.rn.f32 	%f77, %f75, %f76, %f74;
	ld.global.f32 	%f78, [%rd51+16];
	ld.global.u32 	%r49, [%rd52+16];
	mul.wide.s32 	%rd61, %r49, 4;
	add.s64 	%rd62, %rd1, %rd61;
	ld.global.f32 	%f79, [%rd62];
	fma.rn.f32 	%f80, %f78, %f79, %f77;
	ld.global.f32 	%f81, [%rd51+20];
	ld.global.u32 	%r50, [%rd52+20];
	mul.wide.s32 	%rd63, %r50, 4;
	add.s64 	%rd64, %rd1, %rd63;
	ld.global.f32 	%f82, [%rd64];
	fma.rn.f32 	%f83, %f81, %f82, %f80;
	ld.global.f32 	%f84, [%rd51+24];
	ld.global.u32 	%r51, [%rd52+24];
	mul.wide.s32 	%rd65, %r51, 4;
	add.s64 	%rd66, %rd1, %rd65;
	ld.global.f32 	%f85, [%rd66];
	fma.rn.f32 	%f86, %f84, %f85, %f83;
	ld.global.f32 	%f87, [%rd51+28];
	ld.global.u32 	%r52, [%rd52+28];
	mul.wide.s32 	%rd67, %r52, 4;
	add.s64 	%rd68, %rd1, %rd67;
	ld.global.f32 	%f88, [%rd68];
	fma.rn.f32 	%f111, %f87, %f88, %f86;
	add.s32 	%r61, %r61, 8;
$L__BB0_8:
	setp.eq.s32 	%p7, %r12, 0;
	@%p7 bra 	$L__BB0_14;
	and.b32  	%r15, %r4, 3;
	setp.lt.u32 	%p8, %r12, 4;
	@%p8 bra 	$L__BB0_11;
	mul.wide.s32 	%rd69, %r61, 4;
	add.s64 	%rd70, %rd3, %rd69;
	ld.global.f32 	%f90, [%rd70];
	add.s64 	%rd71, %rd2, %rd69;
	ld.global.u32 	%r53, [%rd71];
	mul.wide.s32 	%rd72, %r53, 4;
	add.s64 	%rd73, %rd1, %rd72;
	ld.global.f32 	%f91, [%rd73];
	fma.rn.f32 	%f92, %f90, %f91, %f111;
	ld.global.f32 	%f93, [%rd70+4];
	ld.global.u32 	%r54, [%rd71+4];
	mul.wide.s32 	%rd74, %r54, 4;
	add.s64 	%rd75, %rd1, %rd74;
	ld.global.f32 	%f94, [%rd75];
	fma.rn.f32 	%f95, %f93, %f94, %f92;
	ld.global.f32 	%f96, [%rd70+8];
	ld.global.u32 	%r55, [%rd71+8];
	mul.wide.s32 	%rd76, %r55, 4;
	add.s64 	%rd77, %rd1, %rd76;
	ld.global.f32 	%f97, [%rd77];
	fma.rn.f32 	%f98, %f96, %f97, %f95;
	ld.global.f32 	%f99, [%rd70+12];
	ld.global.u32 	%r56, [%rd71+12];
	mul.wide.s32 	%rd78, %r56, 4;
	add.s64 	%rd79, %rd1, %rd78;
	ld.global.f32 	%f100, [%rd79];
	fma.rn.f32 	%f111, %f99, %f100, %f98;
	add.s32 	%r61, %r61, 4;
$L__BB0_11:
	setp.eq.s32 	%p9, %r15, 0;
	@%p9 bra 	$L__BB0_14;
	neg.s32 	%r64, %r15;
$L__BB0_13:
	.pragma "nounroll";
	mul.wide.s32 	%rd80, %r61, 4;
	add.s64 	%rd81, %rd2, %rd80;
	add.s64 	%rd82, %rd3, %rd80;
	ld.global.f32 	%f101, [%rd82];
	ld.global.u32 	%r57, [%rd81];
	mul.wide.s32 	%rd83, %r57, 4;
	add.s64 	%rd84, %rd1, %rd83;
	ld.global.f32 	%f102, [%rd84];
	fma.rn.f32 	%f111, %f101, %f102, %f111;
	add.s32 	%r61, %r61, 1;
	add.s32 	%r64, %r64, 1;
	setp.ne.s32 	%p10, %r64, 0;
	@%p10 bra 	$L__BB0_13;
$L__BB0_14:
	cvta.to.global.u64 	%rd85, %rd7;
	add.s64 	%rd87, %rd85, %rd13;
	ld.global.u32 	%r58, [%rd87];
	cvta.to.global.u64 	%rd88, %rd8;
	mul.wide.s32 	%rd89, %r58, 4;
	add.s64 	%rd90, %rd88, %rd89;
	st.global.f32 	[%rd90], %f111;
$L__BB0_15:
	ret;

}


// ===== COMPILED SASS (sm_100) =====

	.target	sm_100

	.elftype	@"ET_EXEC"


//--------------------- .note.nv.tkinfo           --------------------------
	.section	.note.nv.tkinfo,"",@"SHT_NOTE"
	.sectionflags	@"SHF_NOTE_NV_TKINFO"
	.tkinfo
        /*0018*/ 	.word	0x00000002
        /*0030*/ 	.string	""
        /*0030*/ 	.string	"ptxas"
        /*0030*/ 	.string	"Cuda compilation tools, release 13.0, V13.0.88"
        /*0030*/ 	.string	"Build cuda_13.0.r13.0/compiler.36424714_0"
        /*0030*/ 	.string	"-arch sm_100 -m 64 "



//--------------------- .note.nv.cuinfo           --------------------------
	.section	.note.nv.cuinfo,"",@"SHT_NOTE"
	.sectionflags	@"SHF_NOTE_NV_CUINFO"
        /*0018*/ 	.short	0x0002
        /*001a*/ 	.short	0x0064
        /*001c*/ 	.short	0x0082
	.zero		2


//--------------------- .nv.info                  --------------------------
	.section	.nv.info,"",@"SHT_CUDA_INFO"
	.align	4


	//----- nvinfo : EIATTR_REGCOUNT
	.align		4
        /*0000*/ 	.byte	0x04, 0x2f
        /*0002*/ 	.short	(.L_1 - .L_0)
	.align		4
.L_0:
        /*0004*/ 	.word	index@(_Z13spmvJDSKernelPfPiS0_S0_S_S_i)
        /*0008*/ 	.word	0x00000020


	//----- nvinfo : EIATTR_FRAME_SIZE
	.align		4
.L_1:
        /*000c*/ 	.byte	0x04, 0x11
        /*000e*/ 	.short	(.L_3 - .L_2)
	.align		4
.L_2:
        /*0010*/ 	.word	index@(_Z13spmvJDSKernelPfPiS0_S0_S_S_i)
        /*0014*/ 	.word	0x00000000


	//----- nvinfo : EIATTR_MIN_STACK_SIZE
	.align		4
.L_3:
        /*0018*/ 	.byte	0x04, 0x12
        /*001a*/ 	.short	(.L_5 - .L_4)
	.align		4
.L_4:
        /*001c*/ 	.word	index@(_Z13spmvJDSKernelPfPiS0_S0_S_S_i)
        /*0020*/ 	.word	0x00000000
.L_5:


//--------------------- .nv.compat                --------------------------
	.section	.nv.compat,"",@"SHT_CUDA_COMPAT_INFO"
	.align	4
        /*0000*/ 	.byte	0x02, 0x09, 0x00, 0x00, 0x02, 0x02, 0x01, 0x00, 0x02, 0x05, 0x05, 0x00, 0x03, 0x07, 0x01, 0x01
        /*0010*/ 	.byte	0x02, 0x03, 0x00, 0x00, 0x02, 0x06, 0x01, 0x00, 0x04, 0x0b, 0x08, 0x00, 0x09, 0x00, 0x00, 0x00
        /*0020*/ 	.byte	0x00, 0x00, 0x00, 0x00


//--------------------- .nv.info._Z13spmvJDSKernelPfPiS0_S0_S_S_i --------------------------
	.section	.nv.info._Z13spmvJDSKernelPfPiS0_S0_S_S_i,"",@"SHT_CUDA_INFO"
	.sectionflags	@""
	.align	4


	//----- nvinfo : EIATTR_CUDA_API_VERSION
	.align		4
        /*0000*/ 	.byte	0x04, 0x37
        /*0002*/ 	.short	(.L_7 - .L_6)
.L_6:
        /*0004*/ 	.word	0x00000082


	//----- nvinfo : EIATTR_KPARAM_INFO
	.align		4
.L_7:
        /*0008*/ 	.byte	0x04, 0x17
        /*000a*/ 	.short	(.L_9 - .L_8)
.L_8:
        /*000c*/ 	.word	0x00000000
        /*0010*/ 	.short	0x0006
        /*0012*/ 	.short	0x0030
        /*0014*/ 	.byte	0x00, 0xf0, 0x11, 0x00


	//----- nvinfo : EIATTR_KPARAM_INFO
	.align		4
.L_9:
        /*0018*/ 	.byte	0x04, 0x17
        /*001a*/ 	.short	(.L_11 - .L_10)
.L_10:
        /*001c*/ 	.word	0x00000000
        /*0020*/ 	.short	0x0005
        /*0022*/ 	.short	0x0028
        /*0024*/ 	.byte	0x00, 0xf5, 0x21, 0x00


	//----- nvinfo : EIATTR_KPARAM_INFO
	.align		4
.L_11:
        /*0028*/ 	.byte	0x04, 0x17
        /*002a*/ 	.short	(.L_13 - .L_12)
.L_12:
        /*002c*/ 	.word	0x00000000
        /*0030*/ 	.short	0x0004
        /*0032*/ 	.short	0x0020
        /*0034*/ 	.byte	0x00, 0xf5, 0x21, 0x00


	//----- nvinfo : EIATTR_KPARAM_INFO
	.align		4
.L_13:
        /*0038*/ 	.byte	0x04, 0x17
        /*003a*/ 	.short	(.L_15 - .L_14)
.L_14:
        /*003c*/ 	.word	0x00000000
        /*0040*/ 	.short	0x0003
        /*0042*/ 	.short	0x0018
        /*0044*/ 	.byte	0x00, 0xf5, 0x21, 0x00


	//----- nvinfo : EIATTR_KPARAM_INFO
	.align		4
.L_15:
        /*0048*/ 	.byte	0x04, 0x17
        /*004a*/ 	.short	(.L_17 - .L_16)
.L_16:
        /*004c*/ 	.word	0x00000000
        /*0050*/ 	.short	0x0002
        /*0052*/ 	.short	0x0010
        /*0054*/ 	.byte	0x00, 0xf5, 0x21, 0x00


	//----- nvinfo : EIATTR_KPARAM_INFO
	.align		4
.L_17:
        /*0058*/ 	.byte	0x04, 0x17
        /*005a*/ 	.short	(.L_19 - .L_18)
.L_18:
        /*005c*/ 	.word	0x00000000
        /*0060*/ 	.short	0x0001
        /*0062*/ 	.short	0x0008
        /*0064*/ 	.byte	0x00, 0xf5, 0x21, 0x00


	//----- nvinfo : EIATTR_KPARAM_INFO
	.align		4
.L_19:
        /*0068*/ 	.byte	0x04, 0x17
        /*006a*/ 	.short	(.L_21 - .L_20)
.L_20:
        /*006c*/ 	.word	0x00000000
        /*0070*/ 	.short	0x0000
        /*0072*/ 	.short	0x0000
        /*0074*/ 	.byte	0x00, 0xf5, 0x21, 0x00


	//----- nvinfo : EIATTR_SPARSE_MMA_MASK
	.align		4
.L_21:
        /*0078*/ 	.byte	0x03, 0x50
        /*007a*/ 	.short	0x0000


	//----- nvinfo : EIATTR_MAXREG_COUNT
	.align		4
        /*007c*/ 	.byte	0x03, 0x1b
        /*007e*/ 	.short	0x00ff


	//----- nvinfo : EIATTR_MERCURY_ISA_VERSION
	.align		4
        /*0080*/ 	.byte	0x03, 0x5f
        /*0082*/ 	.short	0x0101


	//----- nvinfo : EIATTR_VRC_CTA_INIT_COUNT
	.align		4
        /*0084*/ 	.byte	0x02, 0x4a
	.zero		1
	.zero		1


	//----- nvinfo : EIATTR_EXIT_INSTR_OFFSETS
	.align		4
        /*0088*/ 	.byte	0x04, 0x1c
        /*008a*/ 	.short	(.L_23 - .L_22)


	//   ....[0]....
.L_22:
        /*008c*/ 	.word	0x00000070


	//   ....[1]....
        /*0090*/ 	.word	0x00000e80


	//----- nvinfo : EIATTR_CRS_STACK_SIZE
	.align		4
.L_23:
        /*0094*/ 	.byte	0x04, 0x1e
        /*0096*/ 	.short	(.L_25 - .L_24)
.L_24:
        /*0098*/ 	.word	0x00000000


	//----- nvinfo : EIATTR_CBANK_PARAM_SIZE
	.align		4
.L_25:
        /*009c*/ 	.byte	0x03, 0x19
        /*009e*/ 	.short	0x0034


	//----- nvinfo : EIATTR_PARAM_CBANK
	.align		4
        /*00a0*/ 	.byte	0x04, 0x0a
        /*00a2*/ 	.short	(.L_27 - .L_26)
	.align		4
.L_26:
        /*00a4*/ 	.word	index@(.nv.constant0._Z13spmvJDSKernelPfPiS0_S0_S_S_i)
        /*00a8*/ 	.short	0x0380
        /*00aa*/ 	.short	0x0034


	//----- nvinfo : EIATTR_SW_WAR
	.align		4
.L_27:
        /*00ac*/ 	.byte	0x04, 0x36
        /*00ae*/ 	.short	(.L_29 - .L_28)
.L_28:
        /*00b0*/ 	.word	0x00000008
.L_29:


//--------------------- .nv.callgraph             --------------------------
	.section	.nv.callgraph,"",@"SHT_CUDA_CALLGRAPH"
	.align	4
	.sectionentsize	8
	.align		4
        /*0000*/ 	.word	0x00000000
	.align		4
        /*0004*/ 	.word	0xffffffff
	.align		4
        /*0008*/ 	.word	0x00000000
	.align		4
        /*000c*/ 	.word	0xfffffffe
	.align		4
        /*0010*/ 	.word	0x00000000
	.align		4
        /*0014*/ 	.word	0xfffffffd
	.align		4
        /*0018*/ 	.word	0x00000000
	.align		4
        /*001c*/ 	.word	0xfffffffc


//--------------------- .text._Z13spmvJDSKernelPfPiS0_S0_S_S_i --------------------------
	.section	.text._Z13spmvJDSKernelPfPiS0_S0_S_S_i,"ax",@progbits
	.align	128
        .global         _Z13spmvJDSKernelPfPiS0_S0_S_S_i
        .type           _Z13spmvJDSKernelPfPiS0_S0_S_S_i,@function
        .size           _Z13spmvJDSKernelPfPiS0_S0_S_S_i,(.L_x_11 - _Z13spmvJDSKernelPfPiS0_S0_S_S_i)
        .other          _Z13spmvJDSKernelPfPiS0_S0_S_S_i,@"STO_CUDA_ENTRY STV_DEFAULT"
_Z13spmvJDSKernelPfPiS0_S0_S_S_i:
.text._Z13spmvJDSKernelPfPiS0_S0_S_S_i:
[----:B------:R-:W-:Y:S01]  /*0000*/  LDC R1, c[0x0][0x37c] ;  /* 0x0000df00ff017b82 */ /* 0x000fe20000000800 */
[----:B------:R-:W0:Y:S07]  /*0010*/  S2R R3, SR_TID.X ;  /* 0x0000000000037919 */ /* 0x000e2e0000002100 */
[----:B------:R-:W0:Y:S01]  /*0020*/  S2UR UR4, SR_CTAID.X ;  /* 0x00000000000479c3 */ /* 0x000e220000002500 */
[----:B------:R-:W1:Y:S07]  /*0030*/  LDCU UR5, c[0x0][0x3b0] ;  /* 0x00007600ff0577ac */ /* 0x000e6e0008000800 */
[----:B------:R-:W0:Y:S02]  /*0040*/  LDC R0, c[0x0][0x360] ;  /* 0x0000d800ff007b82 */ /* 0x000e240000000800 */
[----:B0-----:R-:W-:-:S05]  /*0050*/  IMAD R0, R0, UR4, R3 ;  /* 0x0000000400007c24 */ /* 0x001fca000f8e0203 */
[----:B-1----:R-:W-:-:S13]  /*0060*/  ISETP.GE.AND P0, PT, R0, UR5, PT ;  /* 0x0000000500007c0c */ /* 0x002fda000bf06270 */
[----:B------:R-:W-:Y:S05]  /*0070*/  @P0 EXIT ;  /* 0x000000000000094d */ /* 0x000fea0003800000 */
[----:B------:R-:W0:Y:S01]  /*0080*/  LDC.64 R2, c[0x0][0x390] ;  /* 0x0000e400ff027b82 */ /* 0x000e220000000a00 */
[----:B------:R-:W1:Y:S01]  /*0090*/  LDCU.64 UR4, c[0x0][0x358] ;  /* 0x00006b00ff0477ac */ /* 0x000e620008000a00 */
[----:B0-----:R-:W-:-:S05]  /*00a0*/  IMAD.WIDE R2, R0, 0x4, R2 ;  /* 0x0000000400027825 */ /* 0x001fca00078e0202 */
[----:B-1----:R-:W2:Y:S04]  /*00b0*/  LDG.E R4, desc[UR4][R2.64] ;  /* 0x0000000402047981 */ /* 0x002ea8000c1e1900 */
[----:B------:R-:W2:Y:S01]  /*00c0*/  LDG.E R8, desc[UR4][R2.64+0x4] ;  /* 0x0000040402087981 */ /* 0x000ea2000c1e1900 */
[----:B------:R-:W-:Y:S01]  /*00d0*/  BSSY.RECONVERGENT B0, `(.L_x_0) ;  /* 0x00000d4000007945 */ /* 0x000fe20003800200 */
[----:B------:R-:W-:Y:S01]  /*00e0*/  HFMA2 R6, -RZ, RZ, 0, 0 ;  /* 0x00000000ff067431 */ /* 0x000fe200000001ff */
[----:B--2---:R-:W-:-:S13]  /*00f0*/  ISETP.GE.AND P0, PT, R4, R8, PT ;  /* 0x000000080400720c */ /* 0x004fda0003f06270 */
[----:B------:R-:W-:Y:S05]  /*0100*/  @P0 BRA `(.L_x_1) ;  /* 0x0000000c00400947 */ /* 0x000fea0003800000 */
[----:B------:R-:W-:Y:S01]  /*0110*/  MOV R3, R4 ;  /* 0x0000000400037202 */ /* 0x000fe20000000f00 */
[----:B------:R-:W-:Y:S01]  /*0120*/  BSSY.RECONVERGENT B1, `(.L_x_2) ;  /* 0x0000068000017945 */ /* 0x000fe20003800200 */
[----:B------:R-:W-:Y:S02]  /*0130*/  MOV R6, RZ ;  /* 0x000000ff00067202 */ /* 0x000fe40000000f00 */
[CC--:B------:R-:W-:Y:S02]  /*0140*/  IADD3 R4, PT, PT, R8.reuse, -R3.reuse, RZ ;  /* 0x8000000308047210 */ /* 0x0c0fe40007ffe0ff */
[----:B------:R-:W-:Y:S02]  /*0150*/  IADD3 R8, PT, PT, -R8, R3, RZ ;  /* 0x0000000308087210 */ /* 0x000fe40007ffe1ff */
[----:B------:R-:W-:Y:S02]  /*0160*/  LOP3.LUT R5, R4, 0xf, RZ, 0xc0, !PT ;  /* 0x0000000f04057812 */ /* 0x000fe400078ec0ff */
[----:B------:R-:W-:-:S02]  /*0170*/  ISETP.GT.U32.AND P1, PT, R8, -0x10, PT ;  /* 0xfffffff00800780c */ /* 0x000fc40003f24070 */
[----:B------:R-:W-:-:S11]  /*0180*/  ISETP.NE.AND P0, PT, R5, RZ, PT ;  /* 0x000000ff0500720c */ /* 0x000fd60003f05270 */
[----:B------:R-:W-:Y:S05]  /*0190*/  @P1 BRA `(.L_x_3) ;  /* 0x0000000400801947 */ /* 0x000fea0003800000 */
[----:B------:R-:W0:Y:S01]  /*01a0*/  LDC.64 R12, c[0x0][0x380] ;  /* 0x0000e000ff0c7b82 */ /* 0x000e220000000a00 */
[----:B------:R-:W-:Y:S02]  /*01b0*/  LOP3.LUT R2, R4, 0xfffffff0, RZ, 0xc0, !PT ;  /* 0xfffffff004027812 */ /* 0x000fe400078ec0ff */
[----:B------:R-:W-:Y:S02]  /*01c0*/  MOV R6, RZ ;  /* 0x000000ff00067202 */ /* 0x000fe40000000f00 */
[----:B------:R-:W-:-:S03]  /*01d0*/  IADD3 R2, PT, PT, -R2, RZ, RZ ;  /* 0x000000ff02027210 */ /* 0x000fc60007ffe1ff */
[----:B------:R-:W1:Y:S01]  /*01e0*/  LDC.64 R14, c[0x0][0x388] ;  /* 0x0000e200ff0e7b82 */ /* 0x000e620000000a00 */
[----:B0-----:R-:W-:-:S04]  /*01f0*/  IADD3 R12, P1, PT, R12, 0x20, RZ ;  /* 0x000000200c0c7810 */ /* 0x001fc80007f3e0ff */
[----:B------:R-:W-:Y:S02]  /*0200*/  IADD3.X R13, PT, PT, RZ, R13, RZ, P1, !PT ;  /* 0x0000000dff0d7210 */ /* 0x000fe40000ffe4ff */
[----:B-1----:R-:W-:-:S04]  /*0210*/  IADD3 R14, P2, PT, R14, 0x20, RZ ;  /* 0x000000200e0e7810 */ /* 0x002fc80007f5e0ff */
[----:B------:R-:W-:-:S09]  /*0220*/  IADD3.X R15, PT, PT, RZ, R15, RZ, P2, !PT ;  /* 0x0000000fff0f7210 */ /* 0x000fd200017fe4ff */
.L_x_4:
[C---:B------:R-:W-:Y:S01]  /*0230*/  IMAD.WIDE R20, R3.reuse, 0x4, R14 ;  /* 0x0000000403147825 */ /* 0x040fe200078e020e */
[----:B------:R-:W0:Y:S04]  /*0240*/  LDC.64 R16, c[0x0][0x3a0] ;  /* 0x0000e800ff107b82 */ /* 0x000e280000000a00 */
[----:B------:R-:W0:Y:S04]  /*0250*/  LDG.E R11, desc[UR4][R20.64+-0x20] ;  /* 0xffffe004140b7981 */ /* 0x000e28000c1e1900 */
[----:B------:R-:W2:Y:S04]  /*0260*/  LDG.E R23, desc[UR4][R20.64+-0x1c] ;  /* 0xffffe40414177981 */ /* 0x000ea8000c1e1900 */
[----:B------:R-:W3:Y:S01]  /*0270*/  LDG.E R9, desc[UR4][R20.64+-0x18] ;  /* 0xffffe80414097981 */ /* 0x000ee2000c1e1900 */
[----:B------:R-:W-:-:S03]  /*0280*/  IMAD.WIDE R26, R3, 0x4, R12 ;  /* 0x00000004031a7825 */ /* 0x000fc600078e020c */
[----:B------:R-:W4:Y:S04]  /*0290*/  LDG.E R25, desc[UR4][R20.64+-0x14] ;  /* 0xffffec0414197981 */ /* 0x000f28000c1e1900 */
[----:B------:R-:W5:Y:S04]  /*02a0*/  LDG.E R19, desc[UR4][R26.64+-0x20] ;  /* 0xffffe0041a137981 */ /* 0x000f68000c1e1900 */
[----:B------:R-:W5:Y:S04]  /*02b0*/  LDG.E R18, desc[UR4][R26.64+-0x1c] ;  /* 0xffffe4041a127981 */ /* 0x000f68000c1e1900 */
[----:B------:R-:W5:Y:S01]  /*02c0*/  LDG.E R29, desc[UR4][R20.64+-0x10] ;  /* 0xfffff004141d7981 */ /* 0x000f62000c1e1900 */
[----:B0-----:R-:W-:-:S06]  /*02d0*/  IMAD.WIDE R10, R11, 0x4, R16 ;  /* 0x000000040b0a7825 */ /* 0x001fcc00078e0210 */
[----:B------:R-:W5:Y:S01]  /*02e0*/  LDG.E R10, desc[UR4][R10.64] ;  /* 0x000000040a0a7981 */ /* 0x000f62000c1e1900 */
[----:B--2---:R-:W-:-:S05]  /*02f0*/  IMAD.WIDE R22, R23, 0x4, R16 ;  /* 0x0000000417167825 */ /* 0x004fca00078e0210 */
[----:B------:R-:W2:Y:S01]  /*0300*/  LDG.E R7, desc[UR4][R22.64] ;  /* 0x0000000416077981 */ /* 0x000ea2000c1e1900 */
[----:B---3--:R-:W-:-:S03]  /*0310*/  IMAD.WIDE R8, R9, 0x4, R16 ;  /* 0x0000000409087825 */ /* 0x008fc600078e0210 */
[----:B------:R-:W3:Y:S01]  /*0320*/  LDG.E R11, desc[UR4][R26.64+-0x18] ;  /* 0xffffe8041a0b7981 */ /* 0x000ee2000c1e1900 */
[----:B----4-:R-:W-:-:S03]  /*0330*/  IMAD.WIDE R24, R25, 0x4, R16 ;  /* 0x0000000419187825 */ /* 0x010fc600078e0210 */
[----:B------:R-:W3:Y:S04]  /*0340*/  LDG.E R8, desc[UR4][R8.64] ;  /* 0x0000000408087981 */ /* 0x000ee8000c1e1900 */
[----:B------:R-:W4:Y:S04]  /*0350*/  LDG.E R23, desc[UR4][R20.64+-0xc] ;  /* 0xfffff40414177981 */ /* 0x000f28000c1e1900 */
[----:B------:R-:W4:Y:S01]  /*0360*/  LDG.E R9, desc[UR4][R20.64+-0x8] ;  /* 0xfffff80414097981 */ /* 0x000f22000c1e1900 */
[----:B-----5:R-:W-:-:S03]  /*0370*/  FFMA R28, R19, R10, R6 ;  /* 0x0000000a131c7223 */ /* 0x020fc60000000006 */
[----:B------:R-:W5:Y:S04]  /*0380*/  LDG.E R6, desc[UR4][R24.64] ;  /* 0x0000000418067981 */ /* 0x000f68000c1e1900 */
[----:B------:R-:W5:Y:S01]  /*0390*/  LDG.E R19, desc[UR4][R26.64+-0x14] ;  /* 0xffffec041a137981 */ /* 0x000f62000c1e1900 */
[----:B--2---:R-:W-:Y:S01]  /*03a0*/  FFMA R22, R18, R7, R28 ;  /* 0x0000000712167223 */ /* 0x004fe2000000001c */
[----:B------:R-:W-:Y:S02]  /*03b0*/  IMAD.WIDE R28, R29, 0x4, R16 ;  /* 0x000000041d1c7825 */ /* 0x000fe400078e0210 */
[----:B------:R-:W2:Y:S04]  /*03c0*/  LDG.E R10, desc[UR4][R20.64+-0x4] ;  /* 0xfffffc04140a7981 */ /* 0x000ea8000c1e1900 */
[----:B------:R-:W2:Y:S04]  /*03d0*/  LDG.E R29, desc[UR4][R28.64] ;  /* 0x000000041c1d7981 */ /* 0x000ea8000c1e1900 */
[----:B------:R-:W2:Y:S04]  /*03e0*/  LDG.E R18, desc[UR4][R26.64+-0x10] ;  /* 0xfffff0041a127981 */ /* 0x000ea8000c1e1900 */
[----:B------:R-:W2:Y:S01]  /*03f0*/  LDG.E R7, desc[UR4][R20.64] ;  /* 0x0000000414077981 */ /* 0x000ea2000c1e1900 */
[----:B---3--:R-:W-:Y:S01]  /*0400*/  FFMA R8, R11, R8, R22 ;  /* 0x000000080b087223 */ /* 0x008fe20000000016 */
[----:B----4-:R-:W-:-:S02]  /*0410*/  IMAD.WIDE R22, R23, 0x4, R16 ;  /* 0x0000000417167825 */ /* 0x010fc400078e0210 */
[----:B------:R-:W3:Y:S04]  /*0420*/  LDG.E R11, desc[UR4][R20.64+0x4] ;  /* 0x00000404140b7981 */ /* 0x000ee8000c1e1900 */
[----:B------:R-:W4:Y:S04]  /*0430*/  LDG.E R23, desc[UR4][R22.64] ;  /* 0x0000000416177981 */ /* 0x000f28000c1e1900 */
[----:B------:R-:W4:Y:S04]  /*0440*/  LDG.E R25, desc[UR4][R26.64+-0xc] ;  /* 0xfffff4041a197981 */ /* 0x000f28000c1e1900 */
[----:B------:R-:W4:Y:S04]  /*0450*/  LDG.E R28, desc[UR4][R26.64+-0x8] ;  /* 0xfffff8041a1c7981 */ /* 0x000f28000c1e1900 */
[----:B------:R-:W4:Y:S04]  /*0460*/  LDG.E R22, desc[UR4][R20.64+0x8] ;  /* 0x0000080414167981 */ /* 0x000f28000c1e1900 */
[----:B------:R-:W4:Y:S01]  /*0470*/  LDG.E R24, desc[UR4][R26.64+0x4] ;  /* 0x000004041a187981 */ /* 0x000f22000c1e1900 */
[----:B-----5:R-:W-:Y:S01]  /*0480*/  FFMA R6, R19, R6, R8 ;  /* 0x0000000613067223 */ /* 0x020fe20000000008 */
[----:B------:R-:W-:-:S05]  /*0490*/  IMAD.WIDE R8, R9, 0x4, R16 ;  /* 0x0000000409087825 */ /* 0x000fca00078e0210 */
[----:B------:R0:W5:Y:S01]  /*04a0*/  LDG.E R19, desc[UR4][R8.64] ;  /* 0x0000000408137981 */ /* 0x000162000c1e1900 */
[----:B--2---:R-:W-:-:S03]  /*04b0*/  FFMA R18, R18, R29, R6 ;  /* 0x0000001d12127223 */ /* 0x004fc60000000006 */
[----:B------:R-:W2:Y:S01]  /*04c0*/  LDG.E R29, desc[UR4][R20.64+0x1c] ;  /* 0x00001c04141d7981 */ /* 0x000ea2000c1e1900 */
[----:B0-----:R-:W-:-:S04]  /*04d0*/  IMAD.WIDE R8, R10, 0x4, R16 ;  /* 0x000000040a087825 */ /* 0x001fc800078e0210 */
[--C-:B------:R-:W-:Y:S02]  /*04e0*/  IMAD.WIDE R6, R7, 0x4, R16.reuse ;  /* 0x0000000407067825 */ /* 0x100fe400078e0210 */
[----:B------:R-:W2:Y:S02]  /*04f0*/  LDG.E R8, desc[UR4][R8.64] ;  /* 0x0000000408087981 */ /* 0x000ea4000c1e1900 */
[----:B---3--:R-:W-:Y:S02]  /*0500*/  IMAD.WIDE R10, R11, 0x4, R16 ;  /* 0x000000040b0a7825 */ /* 0x008fe400078e0210 */
[----:B------:R-:W3:Y:S02]  /*0510*/  LDG.E R6, desc[UR4][R6.64] ;  /* 0x0000000406067981 */ /* 0x000ee4000c1e1900 */
[----:B----4-:R-:W-:Y:S02]  /*0520*/  FFMA R23, R25, R23, R18 ;  /* 0x0000001719177223 */ /* 0x010fe40000000012 */
[----:B------:R-:W4:Y:S04]  /*0530*/  LDG.E R10, desc[UR4][R10.64] ;  /* 0x000000040a0a7981 */ /* 0x000f28000c1e1900 */
[----:B------:R-:W2:Y:S04]  /*0540*/  LDG.E R9, desc[UR4][R26.64+-0x4] ;  /* 0xfffffc041a097981 */ /* 0x000ea8000c1e1900 */
[----:B------:R-:W3:Y:S04]  /*0550*/  LDG.E R7, desc[UR4][R26.64] ;  /* 0x000000041a077981 */ /* 0x000ee8000c1e1900 */
[----:B------:R-:W4:Y:S04]  /*0560*/  LDG.E R18, desc[UR4][R20.64+0xc] ;  /* 0x00000c0414127981 */ /* 0x000f28000c1e1900 */
[----:B------:R-:W4:Y:S04]  /*0570*/  LDG.E R25, desc[UR4][R20.64+0x14] ;  /* 0x0000140414197981 */ /* 0x000f28000c1e1900 */
[----:B------:R-:W4:Y:S01]  /*0580*/  LDG.E R11, desc[UR4][R26.64+0x18] ;  /* 0x000018041a0b7981 */ /* 0x000f22000c1e1900 */
[----:B-----5:R-:W-:-:S03]  /*0590*/  FFMA R28, R28, R19, R23 ;  /* 0x000000131c1c7223 */ /* 0x020fc60000000017 */
[----:B------:R-:W5:Y:S04]  /*05a0*/  LDG.E R23, desc[UR4][R20.64+0x10] ;  /* 0x0000100414177981 */ /* 0x000f68000c1e1900 */
[----:B------:R0:W5:Y:S02]  /*05b0*/  LDG.E R19, desc[UR4][R20.64+0x18] ;  /* 0x0000180414137981 */ /* 0x000164000c1e1900 */
[----:B0-----:R-:W-:-:S04]  /*05c0*/  IMAD.WIDE R20, R22, 0x4, R16 ;  /* 0x0000000416147825 */ /* 0x001fc800078e0210 */
[----:B--2---:R-:W-:Y:S02]  /*05d0*/  FFMA R8, R9, R8, R28 ;  /* 0x0000000809087223 */ /* 0x004fe4000000001c */
[----:B------:R-:W2:Y:S02]  /*05e0*/  LDG.E R9, desc[UR4][R26.64+0x10] ;  /* 0x000010041a097981 */ /* 0x000ea4000c1e1900 */
[----:B---3--:R-:W-:Y:S02]  /*05f0*/  FFMA R7, R7, R6, R8 ;  /* 0x0000000607077223 */ /* 0x008fe40000000008 */
[----:B------:R-:W3:Y:S02]  /*0600*/  LDG.E R8, desc[UR4][R26.64+0xc] ;  /* 0x00000c041a087981 */ /* 0x000ee4000c1e1900 */
[----:B----4-:R-:W-:Y:S02]  /*0610*/  FFMA R6, R24, R10, R7 ;  /* 0x0000000a18067223 */ /* 0x010fe40000000007 */
[----:B------:R-:W4:Y:S04]  /*0620*/  LDG.E R7, desc[UR4][R26.64+0x8] ;  /* 0x000008041a077981 */ /* 0x000f28000c1e1900 */
[----:B------:R-:W2:Y:S04]  /*0630*/  LDG.E R10, desc[UR4][R26.64+0x14] ;  /* 0x000014041a0a7981 */ /* 0x000ea8000c1e1900 */
[----:B------:R-:W2:Y:S01]  /*0640*/  LDG.E R26, desc[UR4][R26.64+0x1c] ;  /* 0x00001c041a1a7981 */ /* 0x000ea2000c1e1900 */
[----:B------:R-:W-:-:S06]  /*0650*/  IMAD.WIDE R24, R25, 0x4, R16 ;  /* 0x0000000419187825 */ /* 0x000fcc00078e0210 */
[----:B------:R-:W2:Y:S04]  /*0660*/  LDG.E R25, desc[UR4][R24.64] ;  /* 0x0000000418197981 */ /* 0x000ea8000c1e1900 */
[----:B------:R0:W4:Y:S02]  /*0670*/  LDG.E R27, desc[UR4][R20.64] ;  /* 0x00000004141b7981 */ /* 0x000124000c1e1900 */
[----:B0-----:R-:W-:-:S06]  /*0680*/  IMAD.WIDE R20, R18, 0x4, R16 ;  /* 0x0000000412147825 */ /* 0x001fcc00078e0210 */
[----:B------:R-:W3:Y:S01]  /*0690*/  LDG.E R21, desc[UR4][R20.64] ;  /* 0x0000000414157981 */ /* 0x000ee2000c1e1900 */
[----:B-----5:R-:W-:-:S04]  /*06a0*/  IMAD.WIDE R22, R23, 0x4, R16 ;  /* 0x0000000417167825 */ /* 0x020fc800078e0210 */
[--C-:B------:R-:W-:Y:S02]  /*06b0*/  IMAD.WIDE R18, R19, 0x4, R16.reuse ;  /* 0x0000000413127825 */ /* 0x100fe400078e0210 */
[----:B------:R-:W2:Y:S02]  /*06c0*/  LDG.E R22, desc[UR4][R22.64] ;  /* 0x0000000416167981 */ /* 0x000ea4000c1e1900 */
[----:B------:R-:W-:Y:S02]  /*06d0*/  IMAD.WIDE R16, R29, 0x4, R16 ;  /* 0x000000041d107825 */ /* 0x000fe400078e0210 */
[----:B------:R-:W5:Y:S04]  /*06e0*/  LDG.E R18, desc[UR4][R18.64] ;  /* 0x0000000412127981 */ /* 0x000f68000c1e1900 */
[----:B------:R-:W5:Y:S01]  /*06f0*/  LDG.E R16, desc[UR4][R16.64] ;  /* 0x0000000410107981 */ /* 0x000f62000c1e1900 */
[----:B------:R-:W-:-:S04]  /*0700*/  IADD3 R2, PT, PT, R2, 0x10, RZ ;  /* 0x0000001002027810 */ /* 0x000fc80007ffe0ff */
[----:B------:R-:W-:Y:S02]  /*0710*/  ISETP.NE.AND P1, PT, R2, RZ, PT ;  /* 0x000000ff0200720c */ /* 0x000fe40003f25270 */
[----:B------:R-:W-:Y:S01]  /*0720*/  IADD3 R3, PT, PT, R3, 0x10, RZ ;  /* 0x0000001003037810 */ /* 0x000fe20007ffe0ff */
[----:B----4-:R-:W-:-:S04]  /*0730*/  FFMA R7, R7, R27, R6 ;  /* 0x0000001b07077223 */ /* 0x010fc80000000006 */
[----:B---3--:R-:W-:-:S04]  /*0740*/  FFMA R8, R8, R21, R7 ;  /* 0x0000001508087223 */ /* 0x008fc80000000007 */
[----:B--2---:R-:W-:-:S04]  /*0750*/  FFMA R9, R9, R22, R8 ;  /* 0x0000001609097223 */ /* 0x004fc80000000008 */
[----:B------:R-:W-:-:S04]  /*0760*/  FFMA R10, R10, R25, R9 ;  /* 0x000000190a0a7223 */ /* 0x000fc80000000009 */
[----:B-----5:R-:W-:-:S04]  /*0770*/  FFMA R11, R11, R18, R10 ;  /* 0x000000120b0b7223 */ /* 0x020fc8000000000a */
[----:B------:R-:W-:Y:S01]  /*0780*/  FFMA R6, R26, R16, R11 ;  /* 0x000000101a067223 */ /* 0x000fe2000000000b */
[----:B------:R-:W-:Y:S06]  /*0790*/  @P1 BRA `(.L_x_4) ;  /* 0xfffffff800a41947 */ /* 0x000fec000383ffff */
.L_x_3:
[----:B------:R-:W-:Y:S05]  /*07a0*/  BSYNC.RECONVERGENT B1 ;  /* 0x0000000000017941 */ /* 0x000fea0003800200 */
.L_x_2:
[----:B------:R-:W-:Y:S05]  /*07b0*/  @!P0 BRA `(.L_x_1) ;  /* 0x0000000400948947 */ /* 0x000fea0003800000 */
[----:B------:R-:W-:Y:S01]  /*07c0*/  ISETP.GE.U32.AND P0, PT, R5, 0x8, PT ;  /* 0x000000080500780c */ /* 0x000fe20003f06070 */
[----:B------:R-:W-:Y:S01]  /*07d0*/  BSSY.RECONVERGENT B1, `(.L_x_5) ;  /* 0x0000032000017945 */ /* 0x000fe20003800200 */
[----:B------:R-:W-:-:S04]  /*07e0*/  LOP3.LUT R24, R4, 0x7, RZ, 0xc0, !PT ;  /* 0x0000000704187812 */ /* 0x000fc800078ec0ff */
[----:B------:R-:W-:-:S07]  /*07f0*/  ISETP.NE.AND P1, PT, R24, RZ, PT ;  /* 0x000000ff1800720c */ /* 0x000fce0003f25270 */
[----:B------:R-:W-:Y:S06]  /*0800*/  @!P0 BRA `(.L_x_6) ;  /* 0x0000000000b88947 */ /* 0x000fec0003800000 */
[----:B------:R-:W0:Y:S08]  /*0810*/  LDC.64 R20, c[0x0][0x388] ;  /* 0x0000e200ff147b82 */ /* 0x000e300000000a00 */
[----:B------:R-:W1:Y:S08]  /*0820*/  LDC.64 R10, c[0x0][0x3a0] ;  /* 0x0000e800ff0a7b82 */ /* 0x000e700000000a00 */
[----:B------:R-:W2:Y:S01]  /*0830*/  LDC.64 R8, c[0x0][0x380] ;  /* 0x0000e000ff087b82 */ /* 0x000ea20000000a00 */
[----:B0-----:R-:W-:-:S05]  /*0840*/  IMAD.WIDE R20, R3, 0x4, R20 ;  /* 0x0000000403147825 */ /* 0x001fca00078e0214 */
[----:B------:R-:W1:Y:S04]  /*0850*/  LDG.E R29, desc[UR4][R20.64] ;  /* 0x00000004141d7981 */ /* 0x000e68000c1e1900 */
[----:B------:R-:W3:Y:S04]  /*0860*/  LDG.E R27, desc[UR4][R20.64+0x4] ;  /* 0x00000404141b7981 */ /* 0x000ee8000c1e1900 */
[----:B------:R-:W4:Y:S04]  /*0870*/  LDG.E R25, desc[UR4][R20.64+0x8] ;  /* 0x0000080414197981 */ /* 0x000f28000c1e1900 */
[----:B------:R-:W5:Y:S04]  /*0880*/  LDG.E R13, desc[UR4][R20.64+0xc] ;  /* 0x00000c04140d7981 */ /* 0x000f68000c1e1900 */
[----:B------:R-:W5:Y:S04]  /*0890*/  LDG.E R15, desc[UR4][R20.64+0x10] ;  /* 0x00001004140f7981 */ /* 0x000f68000c1e1900 */
[----:B------:R-:W5:Y:S04]  /*08a0*/  LDG.E R17, desc[UR4][R20.64+0x14] ;  /* 0x0000140414117981 */ /* 0x000f68000c1e1900 */
[----:B------:R-:W5:Y:S04]  /*08b0*/  LDG.E R19, desc[UR4][R20.64+0x18] ;  /* 0x0000180414137981 */ /* 0x000f68000c1e1900 */
[----:B------:R4:W5:Y:S01]  /*08c0*/  LDG.E R23, desc[UR4][R20.64+0x1c] ;  /* 0x00001c0414177981 */ /* 0x000962000c1e1900 */
[----:B--2---:R-:W-:-:S05]  /*08d0*/  IMAD.WIDE R8, R3, 0x4, R8 ;  /* 0x0000000403087825 */ /* 0x004fca00078e0208 */
[----:B------:R-:W2:Y:S04]  /*08e0*/  LDG.E R7, desc[UR4][R8.64] ;  /* 0x0000000408077981 */ /* 0x000ea8000c1e1900 */
[----:B------:R-:W2:Y:S01]  /*08f0*/  LDG.E R22, desc[UR4][R8.64+0x8] ;  /* 0x0000080408167981 */ /* 0x000ea2000c1e1900 */
[----:B-1----:R-:W-:-:S04]  /*0900*/  IMAD.WIDE R28, R29, 0x4, R10 ;  /* 0x000000041d1c7825 */ /* 0x002fc800078e020a */
[--C-:B---3--:R-:W-:Y:S01]  /*0910*/  IMAD.WIDE R26, R27, 0x4, R10.reuse ;  /* 0x000000041b1a7825 */ /* 0x108fe200078e020a */
[----:B------:R-:W2:Y:S03]  /*0920*/  LDG.E R5, desc[UR4][R28.64] ;  /* 0x000000041c057981 */ /* 0x000ea6000c1e1900 */
[--C-:B----4-:R-:W-:Y:S01]  /*0930*/  IMAD.WIDE R20, R25, 0x4, R10.reuse ;  /* 0x0000000419147825 */ /* 0x110fe200078e020a */
[----:B------:R-:W3:Y:S04]  /*0940*/  LDG.E R2, desc[UR4][R26.64] ;  /* 0x000000041a027981 */ /* 0x000ee8000c1e1900 */
[----:B------:R-:W3:Y:S01]  /*0950*/  LDG.E R25, desc[UR4][R8.64+0x4] ;  /* 0x0000040408197981 */ /* 0x000ee2000c1e1900 */
[----:B-----5:R-:W-:-:S03]  /*0960*/  IMAD.WIDE R12, R13, 0x4, R10 ;  /* 0x000000040d0c7825 */ /* 0x020fc600078e020a */
[----:B------:R-:W4:Y:S01]  /*0970*/  LDG.E R21, desc[UR4][R20.64] ;  /* 0x0000000414157981 */ /* 0x000f22000c1e1900 */
[----:B------:R-:W-:-:S03]  /*0980*/  IMAD.WIDE R14, R15, 0x4, R10 ;  /* 0x000000040f0e7825 */ /* 0x000fc600078e020a */
[----:B------:R-:W5:Y:S01]  /*0990*/  LDG.E R13, desc[UR4][R12.64] ;  /* 0x000000040c0d7981 */ /* 0x000f62000c1e1900 */
[----:B------:R-:W-:-:S03]  /*09a0*/  IMAD.WIDE R16, R17, 0x4, R10 ;  /* 0x0000000411107825 */ /* 0x000fc600078e020a */
[----:B------:R-:W5:Y:S01]  /*09b0*/  LDG.E R28, desc[UR4][R8.64+0xc] ;  /* 0x00000c04081c7981 */ /* 0x000f62000c1e1900 */
[----:B------:R-:W-:-:S03]  /*09c0*/  IMAD.WIDE R18, R19, 0x4, R10 ;  /* 0x0000000413127825 */ /* 0x000fc600078e020a */
[----:B------:R-:W5:Y:S04]  /*09d0*/  LDG.E R14, desc[UR4][R14.64] ;  /* 0x000000040e0e7981 */ /* 0x000f68000c1e1900 */
[----:B------:R-:W5:Y:S01]  /*09e0*/  LDG.E R29, desc[UR4][R8.64+0x10] ;  /* 0x00001004081d7981 */ /* 0x000f62000c1e1900 */
[----:B------:R-:W-:-:S03]  /*09f0*/  IMAD.WIDE R10, R23, 0x4, R10 ;  /* 0x00000004170a7825 */ /* 0x000fc600078e020a */
[----:B------:R-:W5:Y:S04]  /*0a00*/  LDG.E R17, desc[UR4][R16.64] ;  /* 0x0000000410117981 */ /* 0x000f68000c1e1900 */
[----:B------:R-:W5:Y:S04]  /*0a10*/  LDG.E R26, desc[UR4][R8.64+0x14] ;  /* 0x00001404081a7981 */ /* 0x000f68000c1e1900 */
[----:B------:R-:W5:Y:S04]  /*0a20*/  LDG.E R18, desc[UR4][R18.64] ;  /* 0x0000000412127981 */ /* 0x000f68000c1e1900 */
[----:B------:R-:W5:Y:S04]  /*0a30*/  LDG.E R23, desc[UR4][R8.64+0x18] ;  /* 0x0000180408177981 */ /* 0x000f68000c1e1900 */
[----:B------:R-:W5:Y:S04]  /*0a40*/  LDG.E R12, desc[UR4][R8.64+0x1c] ;  /* 0x00001c04080c7981 */ /* 0x000f68000c1e1900 */
[----:B------:R-:W5:Y:S01]  /*0a50*/  LDG.E R10, desc[UR4][R10.64] ;  /* 0x000000040a0a7981 */ /* 0x000f62000c1e1900 */
[----:B------:R-:W-:Y:S01]  /*0a60*/  IADD3 R3, PT, PT, R3, 0x8, RZ ;  /* 0x0000000803037810 */ /* 0x000fe20007ffe0ff */
[----:B--2---:R-:W-:-:S04]  /*0a70*/  FFMA R6, R7, R5, R6 ;  /* 0x0000000507067223 */ /* 0x004fc80000000006 */
[----:B---3--:R-:W-:-:S04]  /*0a80*/  FFMA R25, R25, R2, R6 ;  /* 0x0000000219197223 */ /* 0x008fc80000000006 */
[----:B----4-:R-:W-:-:S04]  /*0a90*/  FFMA R21, R22, R21, R25 ;  /* 0x0000001516157223 */ /* 0x010fc80000000019 */
[----:B-----5:R-:W-:-:S04]  /*0aa0*/  FFMA R28, R28, R13, R21 ;  /* 0x0000000d1c1c7223 */ /* 0x020fc80000000015 */
[----:B------:R-:W-:-:S04]  /*0ab0*/  FFMA R29, R29, R14, R28 ;  /* 0x0000000e1d1d7223 */ /* 0x000fc8000000001c */
[----:B------:R-:W-:-:S04]  /*0ac0*/  FFMA R26, R26, R17, R29 ;  /* 0x000000111a1a7223 */ /* 0x000fc8000000001d */
[----:B------:R-:W-:-:S04]  /*0ad0*/  FFMA R23, R23, R18, R26 ;  /* 0x0000001217177223 */ /* 0x000fc8000000001a */
[----:B------:R-:W-:-:S07]  /*0ae0*/  FFMA R6, R12, R10, R23 ;  /* 0x0000000a0c067223 */ /* 0x000fce0000000017 */
.L_x_6:
[----:B------:R-:W-:Y:S05]  /*0af0*/  BSYNC.RECONVERGENT B1 ;  /* 0x0000000000017941 */ /* 0x000fea0003800200 */
.L_x_5:
[----:B------:R-:W-:Y:S05]  /*0b00*/  @!P1 BRA `(.L_x_1) ;  /* 0x0000000000c09947 */ /* 0x000fea0003800000 */
[----:B------:R-:W-:Y:S01]  /*0b10*/  ISETP.GE.U32.AND P0, PT, R24, 0x4, PT ;  /* 0x000000041800780c */ /* 0x000fe20003f06070 */
[----:B------:R-:W-:Y:S01]  /*0b20*/  BSSY.RECONVERGENT B1, `(.L_x_7) ;  /* 0x000001e000017945 */ /* 0x000fe20003800200 */
[----:B------:R-:W-:-:S04]  /*0b30*/  LOP3.LUT R4, R4, 0x3, RZ, 0xc0, !PT ;  /* 0x0000000304047812 */ /* 0x000fc800078ec0ff */
[----:B------:R-:W-:-:S07]  /*0b40*/  ISETP.NE.AND P1, PT, R4, RZ, PT ;  /* 0x000000ff0400720c */ /* 0x000fce0003f25270 */
[----:B------:R-:W-:Y:S06]  /*0b50*/  @!P0 BRA `(.L_x_8) ;  /* 0x0000000000688947 */ /* 0x000fec0003800000 */
[----:B------:R-:W0:Y:S08]  /*0b60*/  LDC.64 R8, c[0x0][0x388] ;  /* 0x0000e200ff087b82 */ /* 0x000e300000000a00 */
[----:B------:R-:W1:Y:S01]  /*0b70*/  LDC.64 R10, c[0x0][0x380] ;  /* 0x0000e000ff0a7b82 */ /* 0x000e620000000a00 */
[----:B0-----:R-:W-:-:S07]  /*0b80*/  IMAD.WIDE R12, R3, 0x4, R8 ;  /* 0x00000004030c7825 */ /* 0x001fce00078e0208 */
[----:B------:R-:W0:Y:S01]  /*0b90*/  LDC.64 R8, c[0x0][0x3a0] ;  /* 0x0000e800ff087b82 */ /* 0x000e220000000a00 */
[----:B------:R-:W0:Y:S04]  /*0ba0*/  LDG.E R15, desc[UR4][R12.64] ;  /* 0x000000040c0f7981 */ /* 0x000e28000c1e1900 */
[----:B------:R-:W2:Y:S04]  /*0bb0*/  LDG.E R17, desc[UR4][R12.64+0x4] ;  /* 0x000004040c117981 */ /* 0x000ea8000c1e1900 */
[----:B------:R-:W3:Y:S04]  /*0bc0*/  LDG.E R19, desc[UR4][R12.64+0x8] ;  /* 0x000008040c137981 */ /* 0x000ee8000c1e1900 */
[----:B------:R-:W4:Y:S01]  /*0bd0*/  LDG.E R7, desc[UR4][R12.64+0xc] ;  /* 0x00000c040c077981 */ /* 0x000f22000c1e1900 */
[----:B-1----:R-:W-:-:S05]  /*0be0*/  IMAD.WIDE R10, R3, 0x4, R10 ;  /* 0x00000004030a7825 */ /* 0x002fca00078e020a */
[----:B------:R-:W5:Y:S04]  /*0bf0*/  LDG.E R5, desc[UR4][R10.64] ;  /* 0x000000040a057981 */ /* 0x000f68000c1e1900 */
[----:B------:R-:W5:Y:S04]  /*0c00*/  LDG.E R2, desc[UR4][R10.64+0x4] ;  /* 0x000004040a027981 */ /* 0x000f68000c1e1900 */
[----:B------:R-:W5:Y:S01]  /*0c10*/  LDG.E R13, desc[UR4][R10.64+0xc] ;  /* 0x00000c040a0d7981 */ /* 0x000f62000c1e1900 */
[----:B0-----:R-:W-:-:S04]  /*0c20*/  IMAD.WIDE R14, R15, 0x4, R8 ;  /* 0x000000040f0e7825 */ /* 0x001fc800078e0208 */
[--C-:B--2---:R-:W-:Y:S02]  /*0c30*/  IMAD.WIDE R16, R17, 0x4, R8.reuse ;  /* 0x0000000411107825 */ /* 0x104fe400078e0208 */
[----:B------:R-:W5:Y:S02]  /*0c40*/  LDG.E R14, desc[UR4][R14.64] ;  /* 0x000000040e0e7981 */ /* 0x000f64000c1e1900 */
[--C-:B---3--:R-:W-:Y:S02]  /*0c50*/  IMAD.WIDE R18, R19, 0x4, R8.reuse ;  /* 0x0000000413127825 */ /* 0x108fe400078e0208 */
[----:B------:R-:W2:Y:S02]  /*0c60*/  LDG.E R16, desc[UR4][R16.64] ;  /* 0x0000000410107981 */ /* 0x000ea4000c1e1900 */
[----:B----4-:R-:W-:Y:S02]  /*0c70*/  IMAD.WIDE R8, R7, 0x4, R8 ;  /* 0x0000000407087825 */ /* 0x010fe400078e0208 */
[----:B------:R-:W3:Y:S04]  /*0c80*/  LDG.E R18, desc[UR4][R18.64] ;  /* 0x0000000412127981 */ /* 0x000ee8000c1e1900 */
[----:B------:R-:W3:Y:S04]  /*0c90*/  LDG.E R7, desc[UR4][R10.64+0x8] ;  /* 0x000008040a077981 */ /* 0x000ee8000c1e1900 */
[----:B------:R-:W4:Y:S01]  /*0ca0*/  LDG.E R8, desc[UR4][R8.64] ;  /* 0x0000000408087981 */ /* 0x000f22000c1e1900 */
[----:B------:R-:W-:Y:S01]  /*0cb0*/  IADD3 R3, PT, PT, R3, 0x4, RZ ;  /* 0x0000000403037810 */ /* 0x000fe20007ffe0ff */
[----:B-----5:R-:W-:-:S04]  /*0cc0*/  FFMA R5, R5, R14, R6 ;  /* 0x0000000e05057223 */ /* 0x020fc80000000006 */
[----:B--2---:R-:W-:-:S04]  /*0cd0*/  FFMA R2, R2, R16, R5 ;  /* 0x0000001002027223 */ /* 0x004fc80000000005 */
[----:B---3--:R-:W-:-:S04]  /*0ce0*/  FFMA R2, R7, R18, R2 ;  /* 0x0000001207027223 */ /* 0x008fc80000000002 */
[----:B----4-:R-:W-:-:S07]  /*0cf0*/  FFMA R6, R13, R8, R2 ;  /* 0x000000080d067223 */ /* 0x010fce0000000002 */
.L_x_8:
[----:B------:R-:W-:Y:S05]  /*0d00*/  BSYNC.RECONVERGENT B1 ;  /* 0x0000000000017941 */ /* 0x000fea0003800200 */
.L_x_7:
[----:B------:R-:W-:Y:S05]  /*0d10*/  @!P1 BRA `(.L_x_1) ;  /* 0x00000000003c9947 */ /* 0x000fea0003800000 */
[----:B------:R-:W0:Y:S01]  /*0d20*/  LDC.64 R16, c[0x0][0x3a0] ;  /* 0x0000e800ff107b82 */ /* 0x000e220000000a00 */
[----:B------:R-:W-:-:S07]  /*0d30*/  IADD3 R2, PT, PT, -R4, RZ, RZ ;  /* 0x000000ff04027210 */ /* 0x000fce0007ffe1ff */
[----:B------:R-:W1:Y:S08]  /*0d40*/  LDC.64 R14, c[0x0][0x380] ;  /* 0x0000e000ff0e7b82 */ /* 0x000e700000000a00 */
[----:B------:R-:W2:Y:S02]  /*0d50*/  LDC.64 R12, c[0x0][0x388] ;  /* 0x0000e200ff0c7b82 */ /* 0x000ea40000000a00 */
.L_x_9:
[----:B--2---:R-:W-:-:S06]  /*0d60*/  IMAD.WIDE R4, R3, 0x4, R12 ;  /* 0x0000000403047825 */ /* 0x004fcc00078e020c */
[----:B------:R-:W0:Y:S01]  /*0d70*/  LDG.E R5, desc[UR4][R4.64] ;  /* 0x0000000404057981 */ /* 0x000e22000c1e1900 */
[----:B-1----:R-:W-:-:S06]  /*0d80*/  IMAD.WIDE R8, R3, 0x4, R14 ;  /* 0x0000000403087825 */ /* 0x002fcc00078e020e */
[----:B------:R-:W2:Y:S01]  /*0d90*/  LDG.E R9, desc[UR4][R8.64] ;  /* 0x0000000408097981 */ /* 0x000ea2000c1e1900 */
[----:B------:R-:W-:Y:S01]  /*0da0*/  IADD3 R2, PT, PT, R2, 0x1, RZ ;  /* 0x0000000102027810 */ /* 0x000fe20007ffe0ff */
[----:B0-----:R-:W-:-:S06]  /*0db0*/  IMAD.WIDE R10, R5, 0x4, R16 ;  /* 0x00000004050a7825 */ /* 0x001fcc00078e0210 */
[----:B------:R-:W2:Y:S01]  /*0dc0*/  LDG.E R10, desc[UR4][R10.64] ;  /* 0x000000040a0a7981 */ /* 0x000ea2000c1e1900 */
[----:B------:R-:W-:Y:S02]  /*0dd0*/  ISETP.NE.AND P0, PT, R2, RZ, PT ;  /* 0x000000ff0200720c */ /* 0x000fe40003f05270 */
[----:B------:R-:W-:Y:S01]  /*0de0*/  IADD3 R3, PT, PT, R3, 0x1, RZ ;  /* 0x0000000103037810 */ /* 0x000fe20007ffe0ff */
[----:B--2---:R-:W-:-:S10]  /*0df0*/  FFMA R6, R9, R10, R6 ;  /* 0x0000000a09067223 */ /* 0x004fd40000000006 */
[----:B------:R-:W-:Y:S05]  /*0e00*/  @P0 BRA `(.L_x_9) ;  /* 0xfffffffc00d40947 */ /* 0x000fea000383ffff */
.L_x_1:
[----:B------:R-:W-:Y:S05]  /*0e10*/  BSYNC.RECONVERGENT B0 ;  /* 0x0000000000007941 */ /* 0x000fea0003800200 */
.L_x_0:
[----:B------:R-:W0:Y:S08]  /*0e20*/  LDC.64 R2, c[0x0][0x398] ;  /* 0x0000e600ff027b82 */ /* 0x000e300000000a00 */
[----:B------:R-:W1:Y:S01]  /*0e30*/  LDC.64 R4, c[0x0][0x3a8] ;  /* 0x0000ea00ff047b82 */ /* 0x000e620000000a00 */
[----:B0-----:R-:W-:-:S06]  /*0e40*/  IMAD.WIDE R2, R0, 0x4, R2 ;  /* 0x0000000400027825 */ /* 0x001fcc00078e0202 */
[----:B------:R-:W1:Y:S02]  /*0e50*/  LDG.E R3, desc[UR4][R2.64] ;  /* 0x0000000402037981 */ /* 0x000e64000c1e1900 */
[----:B-1----:R-:W-:-:S05]  /*0e60*/  IMAD.WIDE R4, R3, 0x4, R4 ;  /* 0x0000000403047825 */ /* 0x002fca00078e0204 */
[----:B------:R-:W-:Y:S01]  /*0e70*/  STG.E desc[UR4][R4.64], R6 ;  /* 0x0000000604007986 */ /* 0x000fe2000c101904 */
[----:B------:R-:W-:Y:S05]  /*0e80*/  EXIT ;  /* 0x000000000000794d */ /* 0x000fea0003800000 */
.L_x_10:
[----:B------:R-:W-:-:S00]  /*0e90*/  BRA `(.L_x_10) ;  /* 0xfffffffc00fc7947 */ /* 0x000fc0000383ffff */
[----:B------:R-:W-:-:S00]  /*0ea0*/  NOP ;  /* 0x0000000000007918 */ /* 0x000fc00000000000 */
        /* <DEDUP_REMOVED lines=13> */
.L_x_11:


//--------------------- .nv.shared.reserved.0     --------------------------
	.section	.nv.shared.reserved.0,"aw",@nobits
	.weak		__nv_reservedSMEM_offset_0_alias
	.size		__nv_reservedSMEM_offset_0_alias, 0, 64
	.other		__nv_reservedSMEM_offset_0_alias,@"STO_CUDA_RESERVED_SHARED STV_DEFAULT"
__nv_reservedSMEM_offset_0_alias:
	.zero		0
	.zero		64


//--------------------- .nv.constant0._Z13spmvJDSKernelPfPiS0_S0_S_S_i --------------------------
	.section	.nv.constant0._Z13spmvJDSKernelPfPiS0_S0_S_S_i,"a",@progbits
	.sectionflags	@""
	.align	4
.nv.constant0._Z13spmvJDSKernelPfPiS0_S0_S_S_i:
	.zero		948


//--------------------- SYMBOLS --------------------------

	.type		.nv.reservedSmem.offset0,@object
	.size		.nv.reservedSmem.offset0,0x4
